//
// Generated by NVIDIA NVVM Compiler
//
// Compiler Build ID: CL-36424714
// Cuda compilation tools, release 13.0, V13.0.88
// Based on NVVM 20.0.0
//

.version 9.0
.target sm_100
.address_size 64

	// .globl	_Z11BitonicSortPiii

.visible .entry _Z11BitonicSortPiii(
	.param .u64 .ptr .align 1 _Z11BitonicSortPiii_param_0,
	.param .u32 _Z11BitonicSortPiii_param_1,
	.param .u32 _Z11BitonicSortPiii_param_2
)
{
	.reg .pred 	%p<5>;
	.reg .b32 	%r<13>;
	.reg .b64 	%rd<11>;

	ld.param.u64 	%rd6, [_Z11BitonicSortPiii_param_0];
	ld.param.u32 	%r8, [_Z11BitonicSortPiii_param_1];
	ld.param.u32 	%r7, [_Z11BitonicSortPiii_param_2];
	cvta.to.global.u64 	%rd1, %rd6;
	mov.u32 	%r9, %tid.x;
	mov.u32 	%r10, %ctaid.x;
	mov.u32 	%r11, %ntid.x;
	mad.lo.s32 	%r1, %r10, %r11, %r9;
	xor.b32  	%r2, %r8, %r1;
	setp.ge.s32 	%p1, %r1, %r2;
	@%p1 bra 	$L__BB0_6;
	and.b32  	%r12, %r7, %r1;
	setp.ne.s32 	%p2, %r12, 0;
	@%p2 bra 	$L__BB0_4;
	mul.wide.s32 	%rd9, %r1, 4;
	add.s64 	%rd2, %rd1, %rd9;
	ld.global.u32 	%r3, [%rd2];
	mul.wide.s32 	%rd10, %r2, 4;
	add.s64 	%rd3, %rd1, %rd10;
	ld.global.u32 	%r4, [%rd3];
	setp.le.s32 	%p4, %r3, %r4;
	@%p4 bra 	$L__BB0_6;
	st.global.u32 	[%rd2], %r4;
	st.global.u32 	[%rd3], %r3;
	bra.uni 	$L__BB0_6;
$L__BB0_4:
	mul.wide.s32 	%rd7, %r1, 4;
	add.s64 	%rd4, %rd1, %rd7;
	ld.global.u32 	%r5, [%rd4];
	mul.wide.s32 	%rd8, %r2, 4;
	add.s64 	%rd5, %rd1, %rd8;
	ld.global.u32 	%r6, [%rd5];
	setp.ge.s32 	%p3, %r5, %r6;
	@%p3 bra 	$L__BB0_6;
	st.global.u32 	[%rd4], %r6;
	st.global.u32 	[%rd5], %r5;
$L__BB0_6:
	ret;

}


// ===== COMPILED SASS (sm_100) =====

	.target	sm_100

	.elftype	@"ET_EXEC"


//--------------------- .note.nv.tkinfo           --------------------------
	.section	.note.nv.tkinfo,"",@"SHT_NOTE"
	.sectionflags	@"SHF_NOTE_NV_TKINFO"
	.tkinfo
        /*0018*/ 	.word	0x00000002
        /*0030*/ 	.string	""
        /*0030*/ 	.string	"ptxas"
        /*0030*/ 	.string	"Cuda compilation tools, release 13.0, V13.0.88"
        /*0030*/ 	.string	"Build cuda_13.0.r13.0/compiler.36424714_0"
        /*0030*/ 	.string	"-arch sm_100 -m 64 "



//--------------------- .note.nv.cuinfo           --------------------------
	.section	.note.nv.cuinfo,"",@"SHT_NOTE"
	.sectionflags	@"SHF_NOTE_NV_CUINFO"
        /*0018*/ 	.short	0x0002
        /*001a*/ 	.short	0x0064
        /*001c*/ 	.short	0x0082
	.zero		2


//--------------------- .nv.info                  --------------------------
	.section	.nv.info,"",@"SHT_CUDA_INFO"
	.align	4


	//----- nvinfo : EIATTR_REGCOUNT
	.align		4
        /*0000*/ 	.byte	0x04, 0x2f
        /*0002*/ 	.short	(.L_1 - .L_0)
	.align		4
.L_0:
        /*0004*/ 	.word	index@(_Z11BitonicSortPiii)
        /*0008*/ 	.word	0x0000000c


	//----- nvinfo : EIATTR_FRAME_SIZE
	.align		4
.L_1:
        /*000c*/ 	.byte	0x04, 0x11
        /*000e*/ 	.short	(.L_3 - .L_2)
	.align		4
.L_2:
        /*0010*/ 	.word	index@(_Z11BitonicSortPiii)
        /*0014*/ 	.word	0x00000000


	//----- nvinfo : EIATTR_MIN_STACK_SIZE
	.align		4
.L_3:
        /*0018*/ 	.byte	0x04, 0x12
        /*001a*/ 	.short	(.L_5 - .L_4)
	.align		4
.L_4:
        /*001c*/ 	.word	index@(_Z11BitonicSortPiii)
        /*0020*/ 	.word	0x00000000
.L_5:


//--------------------- .nv.compat                --------------------------
	.section	.nv.compat,"",@"SHT_CUDA_COMPAT_INFO"
	.align	4
        /*0000*/ 	.byte	0x02, 0x09, 0x00, 0x00, 0x02, 0x02, 0x01, 0x00, 0x02, 0x05, 0x05, 0x00, 0x03, 0x07, 0x01, 0x01
        /*0010*/ 	.byte	0x02, 0x03, 0x00, 0x00, 0x02, 0x06, 0x01, 0x00, 0x04, 0x0b, 0x08, 0x00, 0x09, 0x00, 0x00, 0x00
        /*0020*/ 	.byte	0x00, 0x00, 0x00, 0x00


//--------------------- .nv.info._Z11BitonicSortPiii --------------------------
	.section	.nv.info._Z11BitonicSortPiii,"",@"SHT_CUDA_INFO"
	.sectionflags	@""
	.align	4


	//----- nvinfo : EIATTR_CUDA_API_VERSION
	.align		4
        /*0000*/ 	.byte	0x04, 0x37
        /*0002*/ 	.short	(.L_7 - .L_6)
.L_6:
        /*0004*/ 	.word	0x00000082


	//----- nvinfo : EIATTR_KPARAM_INFO
	.align		4
.L_7:
        /*0008*/ 	.byte	0x04, 0x17
        /*000a*/ 	.short	(.L_9 - .L_8)
.L_8:
        /*000c*/ 	.word	0x00000000
        /*0010*/ 	.short	0x0002
        /*0012*/ 	.short	0x000c
        /*0014*/ 	.byte	0x00, 0xf0, 0x11, 0x00


	//----- nvinfo : EIATTR_KPARAM_INFO
	.align		4
.L_9:
        /*0018*/ 	.byte	0x04, 0x17
        /*001a*/ 	.short	(.L_11 - .L_10)
.L_10:
        /*001c*/ 	.word	0x00000000
        /*0020*/ 	.short	0x0001
        /*0022*/ 	.short	0x0008
        /*0024*/ 	.byte	0x00, 0xf0, 0x11, 0x00


	//----- nvinfo : EIATTR_KPARAM_INFO
	.align		4
.L_11:
        /*0028*/ 	.byte	0x04, 0x17
        /*002a*/ 	.short	(.L_13 - .L_12)
.L_12:
        /*002c*/ 	.word	0x00000000
        /*0030*/ 	.short	0x0000
        /*0032*/ 	.short	0x0000
        /*0034*/ 	.byte	0x00, 0xf5, 0x21, 0x00


	//----- nvinfo : EIATTR_SPARSE_MMA_MASK
	.align		4
.L_13:
        /*0038*/ 	.byte	0x03, 0x50
        /*003a*/ 	.short	0x0000


	//----- nvinfo : EIATTR_MAXREG_COUNT
	.align		4
        /*003c*/ 	.byte	0x03, 0x1b
        /*003e*/ 	.short	0x00ff


	//----- nvinfo : EIATTR_MERCURY_ISA_VERSION
	.align		4
        /*0040*/ 	.byte	0x03, 0x5f
        /*0042*/ 	.short	0x0101


	//----- nvinfo : EIATTR_VRC_CTA_INIT_COUNT
	.align		4
        /*0044*/ 	.byte	0x02, 0x4a
	.zero		1
	.zero		1


	//----- nvinfo : EIATTR_EXIT_INSTR_OFFSETS
	.align		4
        /*0048*/ 	.byte	0x04, 0x1c
        /*004a*/ 	.short	(.L_15 - .L_14)


	//   ....[0]....
.L_14:
        /*004c*/ 	.word	0x00000080


	//   ....[1]....
        /*0050*/ 	.word	0x00000130


	//   ....[2]....
        /*0054*/ 	.word	0x00000160


	//   ....[3]....
        /*0058*/ 	.word	0x000001d0


	//   ....[4]....
        /*005c*/ 	.word	0x00000200


	//----- nvinfo : EIATTR_CRS_STACK_SIZE
	.align		4
.L_15:
        /*0060*/ 	.byte	0x04, 0x1e
        /*0062*/ 	.short	(.L_17 - .L_16)
.L_16:
        /*0064*/ 	.word	0x00000000


	//----- nvinfo : EIATTR_CBANK_PARAM_SIZE
	.align		4
.L_17:
        /*0068*/ 	.byte	0x03, 0x19
        /*006a*/ 	.short	0x0010


	//----- nvinfo : EIATTR_PARAM_CBANK
	.align		4
        /*006c*/ 	.byte	0x04, 0x0a
        /*006e*/ 	.short	(.L_19 - .L_18)
	.align		4
.L_18:
        /*0070*/ 	.word	index@(.nv.constant0._Z11BitonicSortPiii)
        /*0074*/ 	.short	0x0380
        /*0076*/ 	.short	0x0010


	//----- nvinfo : EIATTR_SW_WAR
	.align		4
.L_19:
        /*0078*/ 	.byte	0x04, 0x36
        /*007a*/ 	.short	(.L_21 - .L_20)
.L_20:
        /*007c*/ 	.word	0x00000008
.L_21:


//--------------------- .nv.callgraph             --------------------------
	.section	.nv.callgraph,"",@"SHT_CUDA_CALLGRAPH"
	.align	4
	.sectionentsize	8
	.align		4
        /*0000*/ 	.word	0x00000000
	.align		4
        /*0004*/ 	.word	0xffffffff
	.align		4
        /*0008*/ 	.word	0x00000000
	.align		4
        /*000c*/ 	.word	0xfffffffe
	.align		4
        /*0010*/ 	.word	0x00000000
	.align		4
        /*0014*/ 	.word	0xfffffffd
	.align		4
        /*0018*/ 	.word	0x00000000
	.align		4
        /*001c*/ 	.word	0xfffffffc


//--------------------- .text._Z11BitonicSortPiii --------------------------
	.section	.text._Z11BitonicSortPiii,"ax",@progbits
	.align	128
        .global         _Z11BitonicSortPiii
        .type           _Z11BitonicSortPiii,@function
        .size           _Z11BitonicSortPiii,(.L_x_2 - _Z11BitonicSortPiii)
        .other          _Z11BitonicSortPiii,@"STO_CUDA_ENTRY STV_DEFAULT"
_Z11BitonicSortPiii:
.text._Z11BitonicSortPiii:
[----:B------:R-:W-:Y:S01]  /*0000*/  LDC R1, c[0x0][0x37c] ;  /* 0x0000df00ff017b82 */ /* 0x000fe20000000800 */
[----:B------:R-:W0:Y:S07]  /*0010*/  S2R R7, SR_TID.X ;  /* 0x0000000000077919 */ /* 0x000e2e0000002100 */
[----:B------:R-:W0:Y:S01]  /*0020*/  S2UR UR4, SR_CTAID.X ;  /* 0x00000000000479c3 */ /* 0x000e220000002500 */
[----:B------:R-:W1:Y:S07]  /*0030*/  LDCU UR5, c[0x0][0x388] ;  /* 0x00007100ff0577ac */ /* 0x000e6e0008000800 */
[----:B------:R-:W0:Y:S02]  /*0040*/  LDC R0, c[0x0][0x360] ;  /* 0x0000d800ff007b82 */ /* 0x000e240000000800 */
[----:B0-----:R-:W-:-:S05]  /*0050*/  IMAD R7, R0, UR4, R7 ;  /* 0x0000000400077c24 */ /* 0x001fca000f8e0207 */
[----:B-1----:R-:W-:-:S04]  /*0060*/  LOP3.LUT R9, R7, UR5, RZ, 0x3c, !PT ;  /* 0x0000000507097c12 */ /* 0x002fc8000f8e3cff */
[----:B------:R-:W-:-:S13]  /*0070*/  ISETP.GE.AND P0, PT, R7, R9, PT ;  /* 0x000000090700720c */ /* 0x000fda0003f06270 */
[----:B------:R-:W-:Y:S05]  /*0080*/  @P0 EXIT ;  /* 0x000000000000094d */ /* 0x000fea0003800000 */
[----:B------:R-:W0:Y:S02]  /*0090*/  LDCU UR4, c[0x0][0x38c] ;  /* 0x00007180ff0477ac */ /* 0x000e240008000800 */
[----:B0-----:R-:W-:Y:S01]  /*00a0*/  LOP3.LUT P0, RZ, R7, UR4, RZ, 0xc0, !PT ;  /* 0x0000000407ff7c12 */ /* 0x001fe2000f80c0ff */
[----:B------:R-:W0:-:S12]  /*00b0*/  LDCU.64 UR4, c[0x0][0x358] ;  /* 0x00006b00ff0477ac */ /* 0x000e180008000a00 */
[----:B------:R-:W-:Y:S05]  /*00c0*/  @P0 BRA `(.L_x_0) ;  /* 0x0000000000280947 */ /* 0x000fea0003800000 */
[----:B------:R-:W1:Y:S02]  /*00d0*/  LDC.64 R4, c[0x0][0x380] ;  /* 0x0000e000ff047b82 */ /* 0x000e640000000a00 */
[----:B-1----:R-:W-:-:S04]  /*00e0*/  IMAD.WIDE R2, R7, 0x4, R4 ;  /* 0x0000000407027825 */ /* 0x002fc800078e0204 */
[----:B------:R-:W-:Y:S01]  /*00f0*/  IMAD.WIDE R4, R9, 0x4, R4 ;  /* 0x0000000409047825 */ /* 0x000fe200078e0204 */
[----:B0-----:R-:W2:Y:S04]  /*0100*/  LDG.E R7, desc[UR4][R2.64] ;  /* 0x0000000402077981 */ /* 0x001ea8000c1e1900 */
[----:B------:R-:W2:Y:S02]  /*0110*/  LDG.E R0, desc[UR4][R4.64] ;  /* 0x0000000404007981 */ /* 0x000ea4000c1e1900 */
[----:B--2---:R-:W-:-:S13]  /*0120*/  ISETP.GT.AND P0, PT, R7, R0, PT ;  /* 0x000000000700720c */ /* 0x004fda0003f04270 */
[----:B------:R-:W-:Y:S05]  /*0130*/  @!P0 EXIT ;  /* 0x000000000000894d */ /* 0x000fea0003800000 */
[----:B------:R-:W-:Y:S04]  /*0140*/  STG.E desc[UR4][R2.64], R0 ;  /* 0x0000000002007986 */ /* 0x000fe8000c101904 */
[----:B------:R-:W-:Y:S01]  /*0150*/  STG.E desc[UR4][R4.64], R7 ;  /* 0x0000000704007986 */ /* 0x000fe2000c101904 */
[----:B------:R-:W-:Y:S05]  /*0160*/  EXIT ;  /* 0x000000000000794d */ /* 0x000fea0003800000 */
.L_x_0:
[----:B------:R-:W1:Y:S02]  /*0170*/  LDC.64 R2, c[0x0][0x380] ;  /* 0x0000e000ff027b82 */ /* 0x000e640000000a00 */
[----:B-1----:R-:W-:-:S04]  /*0180*/  IMAD.WIDE R4, R7, 0x4, R2 ;  /* 0x0000000407047825 */ /* 0x002fc800078e0202 */
[----:B------:R-:W-:Y:S01]  /*0190*/  IMAD.WIDE R2, R9, 0x4, R2 ;  /* 0x0000000409027825 */ /* 0x000fe200078e0202 */
[----:B0-----:R-:W2:Y:S04]  /*01a0*/  LDG.E R7, desc[UR4][R4.64] ;  /* 0x0000000404077981 */ /* 0x001ea8000c1e1900 */
[----:B------:R-:W2:Y:S02]  /*01b0*/  LDG.E R0, desc[UR4][R2.64] ;  /* 0x0000000402007981 */ /* 0x000ea4000c1e1900 */
[----:B--2---:R-:W-:-:S13]  /*01c0*/  ISETP.GE.AND P0, PT, R7, R0, PT ;  /* 0x000000000700720c */ /* 0x004fda0003f06270 */
[----:B------:R-:W-:Y:S05]  /*01d0*/  @P0 EXIT ;  /* 0x000000000000094d */ /* 0x000fea0003800000 */
[----:B------:R-:W-:Y:S04]  /*01e0*/  STG.E desc[UR4][R4.64], R0 ;  /* 0x0000000004007986 */ /* 0x000fe8000c101904 */
[----:B------:R-:W-:Y:S01]  /*01f0*/  STG.E desc[UR4][R2.64], R7 ;  /* 0x0000000702007986 */ /* 0x000fe2000c101904 */
[----:B------:R-:W-:Y:S05]  /*0200*/  EXIT ;  /* 0x000000000000794d */ /* 0x000fea0003800000 */
.L_x_1:
[----:B------:R-:W-:-:S00]  /*0210*/  BRA `(.L_x_1) ;  /* 0xfffffffc00fc7947 */ /* 0x000fc0000383ffff */
[----:B------:R-:W-:-:S00]  /*0220*/  NOP ;  /* 0x0000000000007918 */ /* 0x000fc00000000000 */
        /* <DEDUP_REMOVED lines=13> */
.L_x_2:


//--------------------- .nv.shared.reserved.0     --------------------------
	.section	.nv.shared.reserved.0,"aw",@nobits
	.weak		__nv_reservedSMEM_offset_0_alias
	.size		__nv_reservedSMEM_offset_0_alias, 0, 64
	.other		__nv_reservedSMEM_offset_0_alias,@"STO_CUDA_RESERVED_SHARED STV_DEFAULT"
__nv_reservedSMEM_offset_0_alias:
	.zero		0
	.zero		64


//--------------------- .nv.constant0._Z11BitonicSortPiii --------------------------
	.section	.nv.constant0._Z11BitonicSortPiii,"a",@progbits
	.sectionflags	@""
	.align	4
.nv.constant0._Z11BitonicSortPiii:
	.zero		912


//--------------------- SYMBOLS --------------------------

	.type		.nv.reservedSmem.offset0,@object
	.size		.nv.reservedSmem.offset0,0x4
